//
// Generated by NVIDIA NVVM Compiler
//
// Compiler Build ID: CL-36424714
// Cuda compilation tools, release 13.0, V13.0.88
// Based on NVVM 20.0.0
//

.version 9.0
.target sm_100
.address_size 64

	// .globl	_Z10test_constv
.extern .func  (.param .b32 func_retval0) vprintf
(
	.param .b64 vprintf_param_0,
	.param .b64 vprintf_param_1
)
;
.global .align 1 .b8 _ZN34_INTERNAL_06bab640_4_k_cu_8de649a44cuda3std3__45__cpo5beginE[1];
.global .align 1 .b8 _ZN34_INTERNAL_06bab640_4_k_cu_8de649a44cuda3std3__45__cpo3endE[1];
.global .align 1 .b8 _ZN34_INTERNAL_06bab640_4_k_cu_8de649a44cuda3std3__45__cpo6cbeginE[1];
.global .align 1 .b8 _ZN34_INTERNAL_06bab640_4_k_cu_8de649a44cuda3std3__45__cpo4cendE[1];
.global .align 1 .b8 _ZN34_INTERNAL_06bab640_4_k_cu_8de649a44cuda3std3__45__cpo6rbeginE[1];
.global .align 1 .b8 _ZN34_INTERNAL_06bab640_4_k_cu_8de649a44cuda3std3__45__cpo4rendE[1];
.global .align 1 .b8 _ZN34_INTERNAL_06bab640_4_k_cu_8de649a44cuda3std3__45__cpo7crbeginE[1];
.global .align 1 .b8 _ZN34_INTERNAL_06bab640_4_k_cu_8de649a44cuda3std3__45__cpo5crendE[1];
.global .align 1 .b8 _ZN34_INTERNAL_06bab640_4_k_cu_8de649a44cuda3std3__436_GLOBAL__N__06bab640_4_k_cu_8de649a46ignoreE[1];
.global .align 1 .b8 _ZN34_INTERNAL_06bab640_4_k_cu_8de649a44cuda3std3__419piecewise_constructE[1];
.global .align 1 .b8 _ZN34_INTERNAL_06bab640_4_k_cu_8de649a44cuda3std3__48in_placeE[1];
.global .align 1 .b8 _ZN34_INTERNAL_06bab640_4_k_cu_8de649a44cuda3std3__420unreachable_sentinelE[1];
.global .align 1 .b8 _ZN34_INTERNAL_06bab640_4_k_cu_8de649a44cuda3std3__47nulloptE[1];
.global .align 1 .b8 _ZN34_INTERNAL_06bab640_4_k_cu_8de649a44cuda3std3__48unexpectE[1];
.global .align 1 .b8 _ZN34_INTERNAL_06bab640_4_k_cu_8de649a44cuda3std6ranges3__45__cpo4swapE[1];
.global .align 1 .b8 _ZN34_INTERNAL_06bab640_4_k_cu_8de649a44cuda3std6ranges3__45__cpo9iter_moveE[1];
.global .align 1 .b8 _ZN34_INTERNAL_06bab640_4_k_cu_8de649a44cuda3std6ranges3__45__cpo5beginE[1];
.global .align 1 .b8 _ZN34_INTERNAL_06bab640_4_k_cu_8de649a44cuda3std6ranges3__45__cpo3endE[1];
.global .align 1 .b8 _ZN34_INTERNAL_06bab640_4_k_cu_8de649a44cuda3std6ranges3__45__cpo6cbeginE[1];
.global .align 1 .b8 _ZN34_INTERNAL_06bab640_4_k_cu_8de649a44cuda3std6ranges3__45__cpo4cendE[1];
.global .align 1 .b8 _ZN34_INTERNAL_06bab640_4_k_cu_8de649a44cuda3std6ranges3__45__cpo7advanceE[1];
.global .align 1 .b8 _ZN34_INTERNAL_06bab640_4_k_cu_8de649a44cuda3std6ranges3__45__cpo9iter_swapE[1];
.global .align 1 .b8 _ZN34_INTERNAL_06bab640_4_k_cu_8de649a44cuda3std6ranges3__45__cpo4nextE[1];
.global .align 1 .b8 _ZN34_INTERNAL_06bab640_4_k_cu_8de649a44cuda3std6ranges3__45__cpo4prevE[1];
.global .align 1 .b8 _ZN34_INTERNAL_06bab640_4_k_cu_8de649a44cuda3std6ranges3__45__cpo4dataE[1];
.global .align 1 .b8 _ZN34_INTERNAL_06bab640_4_k_cu_8de649a44cuda3std6ranges3__45__cpo5cdataE[1];
.global .align 1 .b8 _ZN34_INTERNAL_06bab640_4_k_cu_8de649a44cuda3std6ranges3__45__cpo4sizeE[1];
.global .align 1 .b8 _ZN34_INTERNAL_06bab640_4_k_cu_8de649a44cuda3std6ranges3__45__cpo5ssizeE[1];
.global .align 1 .b8 _ZN34_INTERNAL_06bab640_4_k_cu_8de649a44cuda3std6ranges3__45__cpo8distanceE[1];
.global .align 1 .b8 _ZN34_INTERNAL_06bab640_4_k_cu_8de649a46thrust24THRUST_300001_SM_1000_NS8cuda_cub3parE[1];
.global .align 1 .b8 _ZN34_INTERNAL_06bab640_4_k_cu_8de649a46thrust24THRUST_300001_SM_1000_NS8cuda_cub10par_nosyncE[1];
.global .align 1 .b8 _ZN34_INTERNAL_06bab640_4_k_cu_8de649a46thrust24THRUST_300001_SM_1000_NS6system6detail10sequential3seqE[1];
.global .align 1 .b8 _ZN34_INTERNAL_06bab640_4_k_cu_8de649a46thrust24THRUST_300001_SM_1000_NS12placeholders2_1E[1];
.global .align 1 .b8 _ZN34_INTERNAL_06bab640_4_k_cu_8de649a46thrust24THRUST_300001_SM_1000_NS12placeholders2_2E[1];
.global .align 1 .b8 _ZN34_INTERNAL_06bab640_4_k_cu_8de649a46thrust24THRUST_300001_SM_1000_NS12placeholders2_3E[1];
.global .align 1 .b8 _ZN34_INTERNAL_06bab640_4_k_cu_8de649a46thrust24THRUST_300001_SM_1000_NS12placeholders2_4E[1];
.global .align 1 .b8 _ZN34_INTERNAL_06bab640_4_k_cu_8de649a46thrust24THRUST_300001_SM_1000_NS12placeholders2_5E[1];
.global .align 1 .b8 _ZN34_INTERNAL_06bab640_4_k_cu_8de649a46thrust24THRUST_300001_SM_1000_NS12placeholders2_6E[1];
.global .align 1 .b8 _ZN34_INTERNAL_06bab640_4_k_cu_8de649a46thrust24THRUST_300001_SM_1000_NS12placeholders2_7E[1];
.global .align 1 .b8 _ZN34_INTERNAL_06bab640_4_k_cu_8de649a46thrust24THRUST_300001_SM_1000_NS12placeholders2_8E[1];
.global .align 1 .b8 _ZN34_INTERNAL_06bab640_4_k_cu_8de649a46thrust24THRUST_300001_SM_1000_NS12placeholders2_9E[1];
.global .align 1 .b8 _ZN34_INTERNAL_06bab640_4_k_cu_8de649a46thrust24THRUST_300001_SM_1000_NS12placeholders3_10E[1];
.global .align 1 .b8 _ZN34_INTERNAL_06bab640_4_k_cu_8de649a46thrust24THRUST_300001_SM_1000_NS3seqE[1];
.global .align 1 .b8 $str[4] = {37, 100, 10};
.global .align 1 .b8 $str$1[7] = {37, 100, 32, 37, 100, 10};

.visible .entry _Z10test_constv()
{
	.local .align 8 .b8 	__local_depot0[16];
	.reg .b64 	%SP;
	.reg .b64 	%SPL;
	.reg .b32 	%r<7>;
	.reg .b64 	%rd<9>;

	mov.u64 	%SPL, __local_depot0;
	cvta.local.u64 	%SP, %SPL;
	add.u64 	%rd1, %SP, 0;
	add.u64 	%rd2, %SPL, 0;
	add.u64 	%rd3, %SP, 8;
	add.u64 	%rd4, %SPL, 8;
	mov.b32 	%r1, 3;
	st.local.u32 	[%rd2], %r1;
	mov.u64 	%rd5, $str;
	cvta.global.u64 	%rd6, %rd5;
	{ // callseq 0, 0
	.param .b64 param0;
	st.param.b64 	[param0], %rd6;
	.param .b64 param1;
	st.param.b64 	[param1], %rd1;
	.param .b32 retval0;
	call.uni (retval0), 
	vprintf, 
	(
	param0, 
	param1
	);
	ld.param.b32 	%r2, [retval0];
	} // callseq 0
	mov.b32 	%r4, 5;
	st.local.v2.u32 	[%rd4], {%r1, %r4};
	mov.u64 	%rd7, $str$1;
	cvta.global.u64 	%rd8, %rd7;
	{ // callseq 1, 0
	.param .b64 param0;
	st.param.b64 	[param0], %rd8;
	.param .b64 param1;
	st.param.b64 	[param1], %rd3;
	.param .b32 retval0;
	call.uni (retval0), 
	vprintf, 
	(
	param0, 
	param1
	);
	ld.param.b32 	%r5, [retval0];
	} // callseq 1
	ret;

}
	// .globl	_ZN3cub18CUB_300001_SM_10006detail11EmptyKernelIvEEvv
.visible .entry _ZN3cub18CUB_300001_SM_10006detail11EmptyKernelIvEEvv()
{


	ret;

}


// ===== COMPILED SASS (sm_100) =====

	.target	sm_100

	.elftype	@"ET_EXEC"


//--------------------- .note.nv.tkinfo           --------------------------
	.section	.note.nv.tkinfo,"",@"SHT_NOTE"
	.sectionflags	@"SHF_NOTE_NV_TKINFO"
	.tkinfo
        /*0018*/ 	.word	0x00000002
        /*0030*/ 	.string	""
        /*0030*/ 	.string	"ptxas"
        /*0030*/ 	.string	"Cuda compilation tools, release 13.0, V13.0.88"
        /*0030*/ 	.string	"Build cuda_13.0.r13.0/compiler.36424714_0"
        /*0030*/ 	.string	"-arch sm_100 -m 64 "



//--------------------- .note.nv.cuinfo           --------------------------
	.section	.note.nv.cuinfo,"",@"SHT_NOTE"
	.sectionflags	@"SHF_NOTE_NV_CUINFO"
        /*0018*/ 	.short	0x0002
        /*001a*/ 	.short	0x0064
        /*001c*/ 	.short	0x0082
	.zero		2


//--------------------- .nv.info                  --------------------------
	.section	.nv.info,"",@"SHT_CUDA_INFO"
	.align	4


	//----- nvinfo : EIATTR_REGCOUNT
	.align		4
        /*0000*/ 	.byte	0x04, 0x2f
        /*0002*/ 	.short	(.L_46 - .L_45)
	.align		4
.L_45:
        /*0004*/ 	.word	index@(_Z10test_constv)
        /*0008*/ 	.word	0x00000018


	//----- nvinfo : EIATTR_FRAME_SIZE
	.align		4
.L_46:
        /*000c*/ 	.byte	0x04, 0x11
        /*000e*/ 	.short	(.L_48 - .L_47)
	.align		4
.L_47:
        /*0010*/ 	.word	index@(_Z10test_constv)
        /*0014*/ 	.word	0x00000010


	//----- nvinfo : EIATTR_REGCOUNT
	.align		4
.L_48:
        /*0018*/ 	.byte	0x04, 0x2f
        /*001a*/ 	.short	(.L_50 - .L_49)
	.align		4
.L_49:
        /*001c*/ 	.word	index@(_ZN3cub18CUB_300001_SM_10006detail11EmptyKernelIvEEvv)
        /*0020*/ 	.word	0x00000004


	//----- nvinfo : EIATTR_FRAME_SIZE
	.align		4
.L_50:
        /*0024*/ 	.byte	0x04, 0x11
        /*0026*/ 	.short	(.L_52 - .L_51)
	.align		4
.L_51:
        /*0028*/ 	.word	index@(_ZN3cub18CUB_300001_SM_10006detail11EmptyKernelIvEEvv)
        /*002c*/ 	.word	0x00000000


	//----- nvinfo : EIATTR_MIN_STACK_SIZE
	.align		4
.L_52:
        /*0030*/ 	.byte	0x04, 0x12
        /*0032*/ 	.short	(.L_54 - .L_53)
	.align		4
.L_53:
        /*0034*/ 	.word	index@(_ZN3cub18CUB_300001_SM_10006detail11EmptyKernelIvEEvv)
        /*0038*/ 	.word	0x00000000


	//----- nvinfo : EIATTR_MIN_STACK_SIZE
	.align		4
.L_54:
        /*003c*/ 	.byte	0x04, 0x12
        /*003e*/ 	.short	(.L_56 - .L_55)
	.align		4
.L_55:
        /*0040*/ 	.word	index@(_Z10test_constv)
        /*0044*/ 	.word	0x00000010
.L_56:


//--------------------- .nv.compat                --------------------------
	.section	.nv.compat,"",@"SHT_CUDA_COMPAT_INFO"
	.align	4
        /*0000*/ 	.byte	0x02, 0x09, 0x00, 0x00, 0x02, 0x02, 0x01, 0x00, 0x02, 0x05, 0x05, 0x00, 0x03, 0x07, 0x01, 0x01
        /*0010*/ 	.byte	0x02, 0x03, 0x00, 0x00, 0x02, 0x06, 0x01, 0x00, 0x04, 0x0b, 0x08, 0x00, 0x09, 0x00, 0x00, 0x00
        /*0020*/ 	.byte	0x00, 0x00, 0x00, 0x00


//--------------------- .nv.info._ZN3cub18CUB_300001_SM_10006detail11EmptyKernelIvEEvv --------------------------
	.section	.nv.info._ZN3cub18CUB_300001_SM_10006detail11EmptyKernelIvEEvv,"",@"SHT_CUDA_INFO"
	.sectionflags	@""
	.align	4


	//----- nvinfo : EIATTR_CUDA_API_VERSION
	.align		4
        /*0000*/ 	.byte	0x04, 0x37
        /*0002*/ 	.short	(.L_58 - .L_57)
.L_57:
        /*0004*/ 	.word	0x00000082


	//----- nvinfo : EIATTR_SPARSE_MMA_MASK
	.align		4
.L_58:
        /*0008*/ 	.byte	0x03, 0x50
        /*000a*/ 	.short	0x0000


	//----- nvinfo : EIATTR_MAXREG_COUNT
	.align		4
        /*000c*/ 	.byte	0x03, 0x1b
        /*000e*/ 	.short	0x00ff


	//----- nvinfo : EIATTR_MERCURY_ISA_VERSION
	.align		4
        /*0010*/ 	.byte	0x03, 0x5f
        /*0012*/ 	.short	0x0101


	//----- nvinfo : EIATTR_VRC_CTA_INIT_COUNT
	.align		4
        /*0014*/ 	.byte	0x02, 0x4a
	.zero		1
	.zero		1


	//----- nvinfo : EIATTR_EXIT_INSTR_OFFSETS
	.align		4
        /*0018*/ 	.byte	0x04, 0x1c
        /*001a*/ 	.short	(.L_60 - .L_59)


	//   ....[0]....
.L_59:
        /*001c*/ 	.word	0x00000010


	//----- nvinfo : EIATTR_SW_WAR
	.align		4
.L_60:
        /*0020*/ 	.byte	0x04, 0x36
        /*0022*/ 	.short	(.L_62 - .L_61)
.L_61:
        /*0024*/ 	.word	0x00000008
.L_62:


//--------------------- .nv.info._Z10test_constv  --------------------------
	.section	.nv.info._Z10test_constv,"",@"SHT_CUDA_INFO"
	.sectionflags	@""
	.align	4


	//----- nvinfo : EIATTR_CUDA_API_VERSION
	.align		4
        /*0000*/ 	.byte	0x04, 0x37
        /*0002*/ 	.short	(.L_64 - .L_63)
.L_63:
        /*0004*/ 	.word	0x00000082


	//----- nvinfo : EIATTR_SPARSE_MMA_MASK
	.align		4
.L_64:
        /*0008*/ 	.byte	0x03, 0x50
        /*000a*/ 	.short	0x0000


	//----- nvinfo : EIATTR_MAXREG_COUNT
	.align		4
        /*000c*/ 	.byte	0x03, 0x1b
        /*000e*/ 	.short	0x00ff


	//----- nvinfo : EIATTR_EXTERNS
	.align		4
        /*0010*/ 	.byte	0x04, 0x0f
        /*0012*/ 	.short	(.L_66 - .L_65)


	//   ....[0]....
	.align		4
.L_65:
        /*0014*/ 	.word	index@(vprintf)


	//----- nvinfo : EIATTR_MERCURY_ISA_VERSION
	.align		4
.L_66:
        /*0018*/ 	.byte	0x03, 0x5f
        /*001a*/ 	.short	0x0101


	//----- nvinfo : EIATTR_VRC_CTA_INIT_COUNT
	.align		4
        /*001c*/ 	.byte	0x02, 0x4a
	.zero		1
	.zero		1


	//----- nvinfo : EIATTR_SYSCALL_OFFSETS
	.align		4
        /*0020*/ 	.byte	0x04, 0x46
        /*0022*/ 	.short	(.L_68 - .L_67)


	//   ....[0]....
.L_67:
        /*0024*/ 	.word	0x00000100


	//   ....[1]....
        /*0028*/ 	.word	0x000001b0


	//----- nvinfo : EIATTR_EXIT_INSTR_OFFSETS
	.align		4
.L_68:
        /*002c*/ 	.byte	0x04, 0x1c
        /*002e*/ 	.short	(.L_70 - .L_69)


	//   ....[0]....
.L_69:
        /*0030*/ 	.word	0x000001c0


	//----- nvinfo : EIATTR_SW_WAR
	.align		4
.L_70:
        /*0034*/ 	.byte	0x04, 0x36
        /*0036*/ 	.short	(.L_72 - .L_71)
.L_71:
        /*0038*/ 	.word	0x00000008
.L_72:


//--------------------- .nv.callgraph             --------------------------
	.section	.nv.callgraph,"",@"SHT_CUDA_CALLGRAPH"
	.align	4
	.sectionentsize	8
	.align		4
        /*0000*/ 	.word	0x00000000
	.align		4
        /*0004*/ 	.word	0xffffffff
	.align		4
        /*0008*/ 	.word	index@(_Z10test_constv)
	.align		4
        /*000c*/ 	.word	index@(vprintf)
	.align		4
        /*0010*/ 	.word	0x00000000
	.align		4
        /*0014*/ 	.word	0xfffffffe
	.align		4
        /*0018*/ 	.word	0x00000000
	.align		4
        /*001c*/ 	.word	0xfffffffd
	.align		4
        /*0020*/ 	.word	0x00000000
	.align		4
        /*0024*/ 	.word	0xfffffffc


//--------------------- .nv.constant4             --------------------------
	.section	.nv.constant4,"a",@progbits
	.align	8
	.align		8
.nv.constant4:
        /*0000*/ 	.dword	_ZN34_INTERNAL_06bab640_4_k_cu_8de649a44cuda3std3__45__cpo5beginE
	.align		8
        /*0008*/ 	.dword	_ZN34_INTERNAL_06bab640_4_k_cu_8de649a44cuda3std3__45__cpo3endE
	.align		8
        /*0010*/ 	.dword	_ZN34_INTERNAL_06bab640_4_k_cu_8de649a44cuda3std3__45__cpo6cbeginE
	.align		8
        /*0018*/ 	.dword	_ZN34_INTERNAL_06bab640_4_k_cu_8de649a44cuda3std3__45__cpo4cendE
	.align		8
        /*0020*/ 	.dword	_ZN34_INTERNAL_06bab640_4_k_cu_8de649a44cuda3std3__45__cpo6rbeginE
	.align		8
        /*0028*/ 	.dword	_ZN34_INTERNAL_06bab640_4_k_cu_8de649a44cuda3std3__45__cpo4rendE
	.align		8
        /*0030*/ 	.dword	_ZN34_INTERNAL_06bab640_4_k_cu_8de649a44cuda3std3__45__cpo7crbeginE
	.align		8
        /*0038*/ 	.dword	_ZN34_INTERNAL_06bab640_4_k_cu_8de649a44cuda3std3__45__cpo5crendE
	.align		8
        /*0040*/ 	.dword	_ZN34_INTERNAL_06bab640_4_k_cu_8de649a44cuda3std3__436_GLOBAL__N__06bab640_4_k_cu_8de649a46ignoreE
	.align		8
        /*0048*/ 	.dword	_ZN34_INTERNAL_06bab640_4_k_cu_8de649a44cuda3std3__419piecewise_constructE
	.align		8
        /*0050*/ 	.dword	_ZN34_INTERNAL_06bab640_4_k_cu_8de649a44cuda3std3__48in_placeE
	.align		8
        /*0058*/ 	.dword	_ZN34_INTERNAL_06bab640_4_k_cu_8de649a44cuda3std3__420unreachable_sentinelE
	.align		8
        /*0060*/ 	.dword	_ZN34_INTERNAL_06bab640_4_k_cu_8de649a44cuda3std3__47nulloptE
	.align		8
        /*0068*/ 	.dword	_ZN34_INTERNAL_06bab640_4_k_cu_8de649a44cuda3std3__48unexpectE
	.align		8
        /*0070*/ 	.dword	_ZN34_INTERNAL_06bab640_4_k_cu_8de649a44cuda3std6ranges3__45__cpo4swapE
	.align		8
        /*0078*/ 	.dword	_ZN34_INTERNAL_06bab640_4_k_cu_8de649a44cuda3std6ranges3__45__cpo9iter_moveE
	.align		8
        /*0080*/ 	.dword	_ZN34_INTERNAL_06bab640_4_k_cu_8de649a44cuda3std6ranges3__45__cpo5beginE
	.align		8
        /*0088*/ 	.dword	_ZN34_INTERNAL_06bab640_4_k_cu_8de649a44cuda3std6ranges3__45__cpo3endE
	.align		8
        /*0090*/ 	.dword	_ZN34_INTERNAL_06bab640_4_k_cu_8de649a44cuda3std6ranges3__45__cpo6cbeginE
	.align		8
        /*0098*/ 	.dword	_ZN34_INTERNAL_06bab640_4_k_cu_8de649a44cuda3std6ranges3__45__cpo4cendE
	.align		8
        /*00a0*/ 	.dword	_ZN34_INTERNAL_06bab640_4_k_cu_8de649a44cuda3std6ranges3__45__cpo7advanceE
	.align		8
        /*00a8*/ 	.dword	_ZN34_INTERNAL_06bab640_4_k_cu_8de649a44cuda3std6ranges3__45__cpo9iter_swapE
	.align		8
        /*00b0*/ 	.dword	_ZN34_INTERNAL_06bab640_4_k_cu_8de649a44cuda3std6ranges3__45__cpo4nextE
	.align		8
        /*00b8*/ 	.dword	_ZN34_INTERNAL_06bab640_4_k_cu_8de649a44cuda3std6ranges3__45__cpo4prevE
	.align		8
        /*00c0*/ 	.dword	_ZN34_INTERNAL_06bab640_4_k_cu_8de649a44cuda3std6ranges3__45__cpo4dataE
	.align		8
        /*00c8*/ 	.dword	_ZN34_INTERNAL_06bab640_4_k_cu_8de649a44cuda3std6ranges3__45__cpo5cdataE
	.align		8
        /*00d0*/ 	.dword	_ZN34_INTERNAL_06bab640_4_k_cu_8de649a44cuda3std6ranges3__45__cpo4sizeE
	.align		8
        /*00d8*/ 	.dword	_ZN34_INTERNAL_06bab640_4_k_cu_8de649a44cuda3std6ranges3__45__cpo5ssizeE
	.align		8
        /*00e0*/ 	.dword	_ZN34_INTERNAL_06bab640_4_k_cu_8de649a44cuda3std6ranges3__45__cpo8distanceE
	.align		8
        /*00e8*/ 	.dword	_ZN34_INTERNAL_06bab640_4_k_cu_8de649a46thrust24THRUST_300001_SM_1000_NS8cuda_cub3parE
	.align		8
        /*00f0*/ 	.dword	_ZN34_INTERNAL_06bab640_4_k_cu_8de649a46thrust24THRUST_300001_SM_1000_NS8cuda_cub10par_nosyncE
	.align		8
        /*00f8*/ 	.dword	_ZN34_INTERNAL_06bab640_4_k_cu_8de649a46thrust24THRUST_300001_SM_1000_NS6system6detail10sequential3seqE
	.align		8
        /*0100*/ 	.dword	_ZN34_INTERNAL_06bab640_4_k_cu_8de649a46thrust24THRUST_300001_SM_1000_NS12placeholders2_1E
	.align		8
        /*0108*/ 	.dword	_ZN34_INTERNAL_06bab640_4_k_cu_8de649a46thrust24THRUST_300001_SM_1000_NS12placeholders2_2E
	.align		8
        /*0110*/ 	.dword	_ZN34_INTERNAL_06bab640_4_k_cu_8de649a46thrust24THRUST_300001_SM_1000_NS12placeholders2_3E
	.align		8
        /*0118*/ 	.dword	_ZN34_INTERNAL_06bab640_4_k_cu_8de649a46thrust24THRUST_300001_SM_1000_NS12placeholders2_4E
	.align		8
        /*0120*/ 	.dword	_ZN34_INTERNAL_06bab640_4_k_cu_8de649a46thrust24THRUST_300001_SM_1000_NS12placeholders2_5E
	.align		8
        /*0128*/ 	.dword	_ZN34_INTERNAL_06bab640_4_k_cu_8de649a46thrust24THRUST_300001_SM_1000_NS12placeholders2_6E
	.align		8
        /*0130*/ 	.dword	_ZN34_INTERNAL_06bab640_4_k_cu_8de649a46thrust24THRUST_300001_SM_1000_NS12placeholders2_7E
	.align		8
        /*0138*/ 	.dword	_ZN34_INTERNAL_06bab640_4_k_cu_8de649a46thrust24THRUST_300001_SM_1000_NS12placeholders2_8E
	.align		8
        /*0140*/ 	.dword	_ZN34_INTERNAL_06bab640_4_k_cu_8de649a46thrust24THRUST_300001_SM_1000_NS12placeholders2_9E
	.align		8
        /*0148*/ 	.dword	_ZN34_INTERNAL_06bab640_4_k_cu_8de649a46thrust24THRUST_300001_SM_1000_NS12placeholders3_10E
	.align		8
        /*0150*/ 	.dword	_ZN34_INTERNAL_06bab640_4_k_cu_8de649a46thrust24THRUST_300001_SM_1000_NS3seqE
	.align		8
        /*0158*/ 	.dword	$str
	.align		8
        /*0160*/ 	.dword	$str$1
	.align		8
        /*0168*/ 	.dword	vprintf


//--------------------- .text._ZN3cub18CUB_300001_SM_10006detail11EmptyKernelIvEEvv --------------------------
	.section	.text._ZN3cub18CUB_300001_SM_10006detail11EmptyKernelIvEEvv,"ax",@progbits
	.align	128
        .global         _ZN3cub18CUB_300001_SM_10006detail11EmptyKernelIvEEvv
        .type           _ZN3cub18CUB_300001_SM_10006detail11EmptyKernelIvEEvv,@function
        .size           _ZN3cub18CUB_300001_SM_10006detail11EmptyKernelIvEEvv,(.L_x_4 - _ZN3cub18CUB_300001_SM_10006detail11EmptyKernelIvEEvv)
        .other          _ZN3cub18CUB_300001_SM_10006detail11EmptyKernelIvEEvv,@"STO_CUDA_ENTRY STV_DEFAULT"
_ZN3cub18CUB_300001_SM_10006detail11EmptyKernelIvEEvv:
.text._ZN3cub18CUB_300001_SM_10006detail11EmptyKernelIvEEvv:
[----:B------:R-:W-:Y:S01]  /*0000*/  LDC R1, c[0x0][0x37c] ;  /* 0x0000df00ff017b82 */ /* 0x000fe20000000800 */
[----:B------:R-:W-:Y:S05]  /*0010*/  EXIT ;  /* 0x000000000000794d */ /* 0x000fea0003800000 */
.L_x_0:
[----:B------:R-:W-:-:S00]  /*0020*/  BRA `(.L_x_0) ;  /* 0xfffffffc00fc7947 */ /* 0x000fc0000383ffff */
[----:B------:R-:W-:-:S00]  /*0030*/  NOP ;  /* 0x0000000000007918 */ /* 0x000fc00000000000 */
        /* <DEDUP_REMOVED lines=12> */
.L_x_4:


//--------------------- .text._Z10test_constv     --------------------------
	.section	.text._Z10test_constv,"ax",@progbits
	.align	128
        .global         _Z10test_constv
        .type           _Z10test_constv,@function
        .size           _Z10test_constv,(.L_x_5 - _Z10test_constv)
        .other          _Z10test_constv,@"STO_CUDA_ENTRY STV_DEFAULT"
_Z10test_constv:
.text._Z10test_constv:
[----:B------:R-:W0:Y:S01]  /*0000*/  LDC R1, c[0x0][0x37c] ;  /* 0x0000df00ff017b82 */ /* 0x000e220000000800 */
[----:B------:R-:W1:Y:S01]  /*0010*/  LDCU UR4, c[0x0][0x2f8] ;  /* 0x00005f00ff0477ac */ /* 0x000e620008000800 */
[----:B0-----:R-:W-:Y:S01]  /*0020*/  VIADD R1, R1, 0xfffffff0 ;  /* 0xfffffff001017836 */ /* 0x001fe20000000000 */
[----:B------:R-:W-:Y:S01]  /*0030*/  MOV R2, 0x168 ;  /* 0x0000016800027802 */ /* 0x000fe20000000f00 */
[----:B------:R-:W-:Y:S01]  /*0040*/  IMAD.MOV.U32 R0, RZ, RZ, 0x3 ;  /* 0x00000003ff007424 */ /* 0x000fe200078e00ff */
[----:B------:R-:W0:Y:S03]  /*0050*/  LDCU UR5, c[0x0][0x2fc] ;  /* 0x00005f80ff0577ac */ /* 0x000e260008000800 */
[----:B------:R2:W3:Y:S01]  /*0060*/  LDC.64 R8, c[0x4][R2] ;  /* 0x0100000002087b82 */ /* 0x0004e20000000a00 */
[----:B------:R2:W-:Y:S01]  /*0070*/  STL [R1], R0 ;  /* 0x0000000001007387 */ /* 0x0005e20000100800 */
[----:B------:R-:W4:Y:S01]  /*0080*/  LDCU.64 UR6, c[0x4][0x158] ;  /* 0x01002b00ff0677ac */ /* 0x000f220008000a00 */
[----:B-1----:R-:W-:-:S04]  /*0090*/  IADD3 R6, P0, PT, R1, UR4, RZ ;  /* 0x0000000401067c10 */ /* 0x002fc8000ff1e0ff */
[----:B------:R-:W-:Y:S02]  /*00a0*/  IADD3 R16, P1, PT, R6, 0x8, RZ ;  /* 0x0000000806107810 */ /* 0x000fe40007f3e0ff */
[----:B0-----:R-:W-:Y:S01]  /*00b0*/  IADD3.X R7, PT, PT, RZ, UR5, RZ, P0, !PT ;  /* 0x00000005ff077c10 */ /* 0x001fe200087fe4ff */
[----:B----4-:R-:W-:-:S03]  /*00c0*/  IMAD.U32 R4, RZ, RZ, UR6 ;  /* 0x00000006ff047e24 */ /* 0x010fc6000f8e00ff */
[----:B------:R-:W-:Y:S01]  /*00d0*/  IADD3.X R17, PT, PT, RZ, R7, RZ, P1, !PT ;  /* 0x00000007ff117210 */ /* 0x000fe20000ffe4ff */
[----:B--2---:R-:W-:-:S07]  /*00e0*/  IMAD.U32 R5, RZ, RZ, UR7 ;  /* 0x00000007ff057e24 */ /* 0x004fce000f8e00ff */
[----:B------:R-:W-:-:S07]  /*00f0*/  LEPC R20, `(.L_x_1) ;  /* 0x000000001014794e */ /* 0x000fce0000000000 */
[----:B---3--:R-:W-:Y:S05]  /*0100*/  CALL.ABS.NOINC R8 ;  /* 0x0000000008007343 */ /* 0x008fea0003c00000 */
.L_x_1:
[----:B------:R-:W-:Y:S02]  /*0110*/  HFMA2 R9, -RZ, RZ, 0, 2.98023223876953125e-07 ;  /* 0x00000005ff097431 */ /* 0x000fe400000001ff */
[----:B------:R-:W-:Y:S01]  /*0120*/  IMAD.MOV.U32 R8, RZ, RZ, 0x3 ;  /* 0x00000003ff087424 */ /* 0x000fe200078e00ff */
[----:B------:R-:W0:Y:S01]  /*0130*/  LDC.64 R2, c[0x4][R2] ;  /* 0x0100000002027b82 */ /* 0x000e220000000a00 */
[----:B------:R-:W1:Y:S01]  /*0140*/  LDCU.64 UR4, c[0x4][0x160] ;  /* 0x01002c00ff0477ac */ /* 0x000e620008000a00 */
[----:B------:R-:W-:Y:S01]  /*0150*/  IMAD.MOV.U32 R6, RZ, RZ, R16 ;  /* 0x000000ffff067224 */ /* 0x000fe200078e0010 */
[----:B------:R-:W-:Y:S01]  /*0160*/  MOV R7, R17 ;  /* 0x0000001100077202 */ /* 0x000fe20000000f00 */
[----:B------:R2:W-:Y:S01]  /*0170*/  STL.64 [R1+0x8], R8 ;  /* 0x0000080801007387 */ /* 0x0005e20000100a00 */
[----:B-1----:R-:W-:Y:S01]  /*0180*/  IMAD.U32 R4, RZ, RZ, UR4 ;  /* 0x00000004ff047e24 */ /* 0x002fe2000f8e00ff */
[----:B--2---:R-:W-:-:S07]  /*0190*/  MOV R5, UR5 ;  /* 0x0000000500057c02 */ /* 0x004fce0008000f00 */
[----:B------:R-:W-:-:S07]  /*01a0*/  LEPC R20, `(.L_x_2) ;  /* 0x000000001014794e */ /* 0x000fce0000000000 */
[----:B0-----:R-:W-:Y:S05]  /*01b0*/  CALL.ABS.NOINC R2 ;  /* 0x0000000002007343 */ /* 0x001fea0003c00000 */
.L_x_2:
[----:B------:R-:W-:Y:S05]  /*01c0*/  EXIT ;  /* 0x000000000000794d */ /* 0x000fea0003800000 */
.L_x_3:
        /* <DEDUP_REMOVED lines=11> */
.L_x_5:


//--------------------- .nv.global.init           --------------------------
	.section	.nv.global.init,"aw",@progbits
.nv.global.init:
	.type		$str,@object
	.size		$str,($str$1 - $str)
$str:
        /*0000*/ 	.byte	0x25, 0x64, 0x0a, 0x00
	.type		$str$1,@object
	.size		$str$1,(.L_44 - $str$1)
$str$1:
        /*0004*/ 	.byte	0x25, 0x64, 0x20, 0x25, 0x64, 0x0a, 0x00
.L_44:


//--------------------- .nv.shared.reserved.0     --------------------------
	.section	.nv.shared.reserved.0,"aw",@nobits
	.weak		__nv_reservedSMEM_offset_0_alias
	.size		__nv_reservedSMEM_offset_0_alias, 0, 64
	.other		__nv_reservedSMEM_offset_0_alias,@"STO_CUDA_RESERVED_SHARED STV_DEFAULT"
__nv_reservedSMEM_offset_0_alias:
	.zero		0
	.zero		64


//--------------------- .nv.global                --------------------------
	.section	.nv.global,"aw",@nobits
.nv.global:
	.type		_ZN34_INTERNAL_06bab640_4_k_cu_8de649a46thrust24THRUST_300001_SM_1000_NS3seqE,@object
	.size		_ZN34_INTERNAL_06bab640_4_k_cu_8de649a46thrust24THRUST_300001_SM_1000_NS3seqE,(_ZN34_INTERNAL_06bab640_4_k_cu_8de649a44cuda3std3__48in_placeE - _ZN34_INTERNAL_06bab640_4_k_cu_8de649a46thrust24THRUST_300001_SM_1000_NS3seqE)
_ZN34_INTERNAL_06bab640_4_k_cu_8de649a46thrust24THRUST_300001_SM_1000_NS3seqE:
	.zero		1
	.type		_ZN34_INTERNAL_06bab640_4_k_cu_8de649a44cuda3std3__48in_placeE,@object
	.size		_ZN34_INTERNAL_06bab640_4_k_cu_8de649a44cuda3std3__48in_placeE,(_ZN34_INTERNAL_06bab640_4_k_cu_8de649a44cuda3std6ranges3__45__cpo4sizeE - _ZN34_INTERNAL_06bab640_4_k_cu_8de649a44cuda3std3__48in_placeE)
_ZN34_INTERNAL_06bab640_4_k_cu_8de649a44cuda3std3__48in_placeE:
	.zero		1
	.type		_ZN34_INTERNAL_06bab640_4_k_cu_8de649a44cuda3std6ranges3__45__cpo4sizeE,@object
	.size		_ZN34_INTERNAL_06bab640_4_k_cu_8de649a44cuda3std6ranges3__45__cpo4sizeE,(_ZN34_INTERNAL_06bab640_4_k_cu_8de649a46thrust24THRUST_300001_SM_1000_NS12placeholders2_3E - _ZN34_INTERNAL_06bab640_4_k_cu_8de649a44cuda3std6ranges3__45__cpo4sizeE)
_ZN34_INTERNAL_06bab640_4_k_cu_8de649a44cuda3std6ranges3__45__cpo4sizeE:
	.zero		1
	.type		_ZN34_INTERNAL_06bab640_4_k_cu_8de649a46thrust24THRUST_300001_SM_1000_NS12placeholders2_3E,@object
	.size		_ZN34_INTERNAL_06bab640_4_k_cu_8de649a46thrust24THRUST_300001_SM_1000_NS12placeholders2_3E,(_ZN34_INTERNAL_06bab640_4_k_cu_8de649a44cuda3std3__45__cpo6cbeginE - _ZN34_INTERNAL_06bab640_4_k_cu_8de649a46thrust24THRUST_300001_SM_1000_NS12placeholders2_3E)
_ZN34_INTERNAL_06bab640_4_k_cu_8de649a46thrust24THRUST_300001_SM_1000_NS12placeholders2_3E:
	.zero		1
	.type		_ZN34_INTERNAL_06bab640_4_k_cu_8de649a44cuda3std3__45__cpo6cbeginE,@object
	.size		_ZN34_INTERNAL_06bab640_4_k_cu_8de649a44cuda3std3__45__cpo6cbeginE,(_ZN34_INTERNAL_06bab640_4_k_cu_8de649a44cuda3std6ranges3__45__cpo6cbeginE - _ZN34_INTERNAL_06bab640_4_k_cu_8de649a44cuda3std3__45__cpo6cbeginE)
_ZN34_INTERNAL_06bab640_4_k_cu_8de649a44cuda3std3__45__cpo6cbeginE:
	.zero		1
	.type		_ZN34_INTERNAL_06bab640_4_k_cu_8de649a44cuda3std6ranges3__45__cpo6cbeginE,@object
	.size		_ZN34_INTERNAL_06bab640_4_k_cu_8de649a44cuda3std6ranges3__45__cpo6cbeginE,(_ZN34_INTERNAL_06bab640_4_k_cu_8de649a46thrust24THRUST_300001_SM_1000_NS12placeholders2_7E - _ZN34_INTERNAL_06bab640_4_k_cu_8de649a44cuda3std6ranges3__45__cpo6cbeginE)
_ZN34_INTERNAL_06bab640_4_k_cu_8de649a44cuda3std6ranges3__45__cpo6cbeginE:
	.zero		1
	.type		_ZN34_INTERNAL_06bab640_4_k_cu_8de649a46thrust24THRUST_300001_SM_1000_NS12placeholders2_7E,@object
	.size		_ZN34_INTERNAL_06bab640_4_k_cu_8de649a46thrust24THRUST_300001_SM_1000_NS12placeholders2_7E,(_ZN34_INTERNAL_06bab640_4_k_cu_8de649a44cuda3std3__45__cpo7crbeginE - _ZN34_INTERNAL_06bab640_4_k_cu_8de649a46thrust24THRUST_300001_SM_1000_NS12placeholders2_7E)
_ZN34_INTERNAL_06bab640_4_k_cu_8de649a46thrust24THRUST_300001_SM_1000_NS12placeholders2_7E:
	.zero		1
	.type		_ZN34_INTERNAL_06bab640_4_k_cu_8de649a44cuda3std3__45__cpo7crbeginE,@object
	.size		_ZN34_INTERNAL_06bab640_4_k_cu_8de649a44cuda3std3__45__cpo7crbeginE,(_ZN34_INTERNAL_06bab640_4_k_cu_8de649a44cuda3std6ranges3__45__cpo4nextE - _ZN34_INTERNAL_06bab640_4_k_cu_8de649a44cuda3std3__45__cpo7crbeginE)
_ZN34_INTERNAL_06bab640_4_k_cu_8de649a44cuda3std3__45__cpo7crbeginE:
	.zero		1
	.type		_ZN34_INTERNAL_06bab640_4_k_cu_8de649a44cuda3std6ranges3__45__cpo4nextE,@object
	.size		_ZN34_INTERNAL_06bab640_4_k_cu_8de649a44cuda3std6ranges3__45__cpo4nextE,(_ZN34_INTERNAL_06bab640_4_k_cu_8de649a44cuda3std6ranges3__45__cpo4swapE - _ZN34_INTERNAL_06bab640_4_k_cu_8de649a44cuda3std6ranges3__45__cpo4nextE)
_ZN34_INTERNAL_06bab640_4_k_cu_8de649a44cuda3std6ranges3__45__cpo4nextE:
	.zero		1
	.type		_ZN34_INTERNAL_06bab640_4_k_cu_8de649a44cuda3std6ranges3__45__cpo4swapE,@object
	.size		_ZN34_INTERNAL_06bab640_4_k_cu_8de649a44cuda3std6ranges3__45__cpo4swapE,(_ZN34_INTERNAL_06bab640_4_k_cu_8de649a46thrust24THRUST_300001_SM_1000_NS8cuda_cub10par_nosyncE - _ZN34_INTERNAL_06bab640_4_k_cu_8de649a44cuda3std6ranges3__45__cpo4swapE)
_ZN34_INTERNAL_06bab640_4_k_cu_8de649a44cuda3std6ranges3__45__cpo4swapE:
	.zero		1
	.type		_ZN34_INTERNAL_06bab640_4_k_cu_8de649a46thrust24THRUST_300001_SM_1000_NS8cuda_cub10par_nosyncE,@object
	.size		_ZN34_INTERNAL_06bab640_4_k_cu_8de649a46thrust24THRUST_300001_SM_1000_NS8cuda_cub10par_nosyncE,(_ZN34_INTERNAL_06bab640_4_k_cu_8de649a46thrust24THRUST_300001_SM_1000_NS12placeholders2_9E - _ZN34_INTERNAL_06bab640_4_k_cu_8de649a46thrust24THRUST_300001_SM_1000_NS8cuda_cub10par_nosyncE)
_ZN34_INTERNAL_06bab640_4_k_cu_8de649a46thrust24THRUST_300001_SM_1000_NS8cuda_cub10par_nosyncE:
	.zero		1
	.type		_ZN34_INTERNAL_06bab640_4_k_cu_8de649a46thrust24THRUST_300001_SM_1000_NS12placeholders2_9E,@object
	.size		_ZN34_INTERNAL_06bab640_4_k_cu_8de649a46thrust24THRUST_300001_SM_1000_NS12placeholders2_9E,(_ZN34_INTERNAL_06bab640_4_k_cu_8de649a44cuda3std3__436_GLOBAL__N__06bab640_4_k_cu_8de649a46ignoreE - _ZN34_INTERNAL_06bab640_4_k_cu_8de649a46thrust24THRUST_300001_SM_1000_NS12placeholders2_9E)
_ZN34_INTERNAL_06bab640_4_k_cu_8de649a46thrust24THRUST_300001_SM_1000_NS12placeholders2_9E:
	.zero		1
	.type		_ZN34_INTERNAL_06bab640_4_k_cu_8de649a44cuda3std3__436_GLOBAL__N__06bab640_4_k_cu_8de649a46ignoreE,@object
	.size		_ZN34_INTERNAL_06bab640_4_k_cu_8de649a44cuda3std3__436_GLOBAL__N__06bab640_4_k_cu_8de649a46ignoreE,(_ZN34_INTERNAL_06bab640_4_k_cu_8de649a44cuda3std6ranges3__45__cpo4dataE - _ZN34_INTERNAL_06bab640_4_k_cu_8de649a44cuda3std3__436_GLOBAL__N__06bab640_4_k_cu_8de649a46ignoreE)
_ZN34_INTERNAL_06bab640_4_k_cu_8de649a44cuda3std3__436_GLOBAL__N__06bab640_4_k_cu_8de649a46ignoreE:
	.zero		1
	.type		_ZN34_INTERNAL_06bab640_4_k_cu_8de649a44cuda3std6ranges3__45__cpo4dataE,@object
	.size		_ZN34_INTERNAL_06bab640_4_k_cu_8de649a44cuda3std6ranges3__45__cpo4dataE,(_ZN34_INTERNAL_06bab640_4_k_cu_8de649a46thrust24THRUST_300001_SM_1000_NS12placeholders2_1E - _ZN34_INTERNAL_06bab640_4_k_cu_8de649a44cuda3std6ranges3__45__cpo4dataE)
_ZN34_INTERNAL_06bab640_4_k_cu_8de649a44cuda3std6ranges3__45__cpo4dataE:
	.zero		1
	.type		_ZN34_INTERNAL_06bab640_4_k_cu_8de649a46thrust24THRUST_300001_SM_1000_NS12placeholders2_1E,@object
	.size		_ZN34_INTERNAL_06bab640_4_k_cu_8de649a46thrust24THRUST_300001_SM_1000_NS12placeholders2_1E,(_ZN34_INTERNAL_06bab640_4_k_cu_8de649a44cuda3std3__45__cpo5beginE - _ZN34_INTERNAL_06bab640_4_k_cu_8de649a46thrust24THRUST_300001_SM_1000_NS12placeholders2_1E)
_ZN34_INTERNAL_06bab640_4_k_cu_8de649a46thrust24THRUST_300001_SM_1000_NS12placeholders2_1E:
	.zero		1
	.type		_ZN34_INTERNAL_06bab640_4_k_cu_8de649a44cuda3std3__45__cpo5beginE,@object
	.size		_ZN34_INTERNAL_06bab640_4_k_cu_8de649a44cuda3std3__45__cpo5beginE,(_ZN34_INTERNAL_06bab640_4_k_cu_8de649a44cuda3std6ranges3__45__cpo5beginE - _ZN34_INTERNAL_06bab640_4_k_cu_8de649a44cuda3std3__45__cpo5beginE)
_ZN34_INTERNAL_06bab640_4_k_cu_8de649a44cuda3std3__45__cpo5beginE:
	.zero		1
	.type		_ZN34_INTERNAL_06bab640_4_k_cu_8de649a44cuda3std6ranges3__45__cpo5beginE,@object
	.size		_ZN34_INTERNAL_06bab640_4_k_cu_8de649a44cuda3std6ranges3__45__cpo5beginE,(_ZN34_INTERNAL_06bab640_4_k_cu_8de649a46thrust24THRUST_300001_SM_1000_NS12placeholders2_5E - _ZN34_INTERNAL_06bab640_4_k_cu_8de649a44cuda3std6ranges3__45__cpo5beginE)
_ZN34_INTERNAL_06bab640_4_k_cu_8de649a44cuda3std6ranges3__45__cpo5beginE:
	.zero		1
	.type		_ZN34_INTERNAL_06bab640_4_k_cu_8de649a46thrust24THRUST_300001_SM_1000_NS12placeholders2_5E,@object
	.size		_ZN34_INTERNAL_06bab640_4_k_cu_8de649a46thrust24THRUST_300001_SM_1000_NS12placeholders2_5E,(_ZN34_INTERNAL_06bab640_4_k_cu_8de649a44cuda3std3__45__cpo6rbeginE - _ZN34_INTERNAL_06bab640_4_k_cu_8de649a46thrust24THRUST_300001_SM_1000_NS12placeholders2_5E)
_ZN34_INTERNAL_06bab640_4_k_cu_8de649a46thrust24THRUST_300001_SM_1000_NS12placeholders2_5E:
	.zero		1
	.type		_ZN34_INTERNAL_06bab640_4_k_cu_8de649a44cuda3std3__45__cpo6rbeginE,@object
	.size		_ZN34_INTERNAL_06bab640_4_k_cu_8de649a44cuda3std3__45__cpo6rbeginE,(_ZN34_INTERNAL_06bab640_4_k_cu_8de649a44cuda3std6ranges3__45__cpo7advanceE - _ZN34_INTERNAL_06bab640_4_k_cu_8de649a44cuda3std3__45__cpo6rbeginE)
_ZN34_INTERNAL_06bab640_4_k_cu_8de649a44cuda3std3__45__cpo6rbeginE:
	.zero		1
	.type		_ZN34_INTERNAL_06bab640_4_k_cu_8de649a44cuda3std6ranges3__45__cpo7advanceE,@object
	.size		_ZN34_INTERNAL_06bab640_4_k_cu_8de649a44cuda3std6ranges3__45__cpo7advanceE,(_ZN34_INTERNAL_06bab640_4_k_cu_8de649a44cuda3std3__47nulloptE - _ZN34_INTERNAL_06bab640_4_k_cu_8de649a44cuda3std6ranges3__45__cpo7advanceE)
_ZN34_INTERNAL_06bab640_4_k_cu_8de649a44cuda3std6ranges3__45__cpo7advanceE:
	.zero		1
	.type		_ZN34_INTERNAL_06bab640_4_k_cu_8de649a44cuda3std3__47nulloptE,@object
	.size		_ZN34_INTERNAL_06bab640_4_k_cu_8de649a44cuda3std3__47nulloptE,(_ZN34_INTERNAL_06bab640_4_k_cu_8de649a44cuda3std6ranges3__45__cpo8distanceE - _ZN34_INTERNAL_06bab640_4_k_cu_8de649a44cuda3std3__47nulloptE)
_ZN34_INTERNAL_06bab640_4_k_cu_8de649a44cuda3std3__47nulloptE:
	.zero		1
	.type		_ZN34_INTERNAL_06bab640_4_k_cu_8de649a44cuda3std6ranges3__45__cpo8distanceE,@object
	.size		_ZN34_INTERNAL_06bab640_4_k_cu_8de649a44cuda3std6ranges3__45__cpo8distanceE,(_ZN34_INTERNAL_06bab640_4_k_cu_8de649a46thrust24THRUST_300001_SM_1000_NS12placeholders3_10E - _ZN34_INTERNAL_06bab640_4_k_cu_8de649a44cuda3std6ranges3__45__cpo8distanceE)
_ZN34_INTERNAL_06bab640_4_k_cu_8de649a44cuda3std6ranges3__45__cpo8distanceE:
	.zero		1
	.type		_ZN34_INTERNAL_06bab640_4_k_cu_8de649a46thrust24THRUST_300001_SM_1000_NS12placeholders3_10E,@object
	.size		_ZN34_INTERNAL_06bab640_4_k_cu_8de649a46thrust24THRUST_300001_SM_1000_NS12placeholders3_10E,(_ZN34_INTERNAL_06bab640_4_k_cu_8de649a44cuda3std3__419piecewise_constructE - _ZN34_INTERNAL_06bab640_4_k_cu_8de649a46thrust24THRUST_300001_SM_1000_NS12placeholders3_10E)
_ZN34_INTERNAL_06bab640_4_k_cu_8de649a46thrust24THRUST_300001_SM_1000_NS12placeholders3_10E:
	.zero		1
	.type		_ZN34_INTERNAL_06bab640_4_k_cu_8de649a44cuda3std3__419piecewise_constructE,@object
	.size		_ZN34_INTERNAL_06bab640_4_k_cu_8de649a44cuda3std3__419piecewise_constructE,(_ZN34_INTERNAL_06bab640_4_k_cu_8de649a44cuda3std6ranges3__45__cpo5cdataE - _ZN34_INTERNAL_06bab640_4_k_cu_8de649a44cuda3std3__419piecewise_constructE)
_ZN34_INTERNAL_06bab640_4_k_cu_8de649a44cuda3std3__419piecewise_constructE:
	.zero		1
	.type		_ZN34_INTERNAL_06bab640_4_k_cu_8de649a44cuda3std6ranges3__45__cpo5cdataE,@object
	.size		_ZN34_INTERNAL_06bab640_4_k_cu_8de649a44cuda3std6ranges3__45__cpo5cdataE,(_ZN34_INTERNAL_06bab640_4_k_cu_8de649a46thrust24THRUST_300001_SM_1000_NS12placeholders2_2E - _ZN34_INTERNAL_06bab640_4_k_cu_8de649a44cuda3std6ranges3__45__cpo5cdataE)
_ZN34_INTERNAL_06bab640_4_k_cu_8de649a44cuda3std6ranges3__45__cpo5cdataE:
	.zero		1
	.type		_ZN34_INTERNAL_06bab640_4_k_cu_8de649a46thrust24THRUST_300001_SM_1000_NS12placeholders2_2E,@object
	.size		_ZN34_INTERNAL_06bab640_4_k_cu_8de649a46thrust24THRUST_300001_SM_1000_NS12placeholders2_2E,(_ZN34_INTERNAL_06bab640_4_k_cu_8de649a44cuda3std3__45__cpo3endE - _ZN34_INTERNAL_06bab640_4_k_cu_8de649a46thrust24THRUST_300001_SM_1000_NS12placeholders2_2E)
_ZN34_INTERNAL_06bab640_4_k_cu_8de649a46thrust24THRUST_300001_SM_1000_NS12placeholders2_2E:
	.zero		1
	.type		_ZN34_INTERNAL_06bab640_4_k_cu_8de649a44cuda3std3__45__cpo3endE,@object
	.size		_ZN34_INTERNAL_06bab640_4_k_cu_8de649a44cuda3std3__45__cpo3endE,(_ZN34_INTERNAL_06bab640_4_k_cu_8de649a44cuda3std6ranges3__45__cpo3endE - _ZN34_INTERNAL_06bab640_4_k_cu_8de649a44cuda3std3__45__cpo3endE)
_ZN34_INTERNAL_06bab640_4_k_cu_8de649a44cuda3std3__45__cpo3endE:
	.zero		1
	.type		_ZN34_INTERNAL_06bab640_4_k_cu_8de649a44cuda3std6ranges3__45__cpo3endE,@object
	.size		_ZN34_INTERNAL_06bab640_4_k_cu_8de649a44cuda3std6ranges3__45__cpo3endE,(_ZN34_INTERNAL_06bab640_4_k_cu_8de649a46thrust24THRUST_300001_SM_1000_NS12placeholders2_6E - _ZN34_INTERNAL_06bab640_4_k_cu_8de649a44cuda3std6ranges3__45__cpo3endE)
_ZN34_INTERNAL_06bab640_4_k_cu_8de649a44cuda3std6ranges3__45__cpo3endE:
	.zero		1
	.type		_ZN34_INTERNAL_06bab640_4_k_cu_8de649a46thrust24THRUST_300001_SM_1000_NS12placeholders2_6E,@object
	.size		_ZN34_INTERNAL_06bab640_4_k_cu_8de649a46thrust24THRUST_300001_SM_1000_NS12placeholders2_6E,(_ZN34_INTERNAL_06bab640_4_k_cu_8de649a44cuda3std3__45__cpo4rendE - _ZN34_INTERNAL_06bab640_4_k_cu_8de649a46thrust24THRUST_300001_SM_1000_NS12placeholders2_6E)
_ZN34_INTERNAL_06bab640_4_k_cu_8de649a46thrust24THRUST_300001_SM_1000_NS12placeholders2_6E:
	.zero		1
	.type		_ZN34_INTERNAL_06bab640_4_k_cu_8de649a44cuda3std3__45__cpo4rendE,@object
	.size		_ZN34_INTERNAL_06bab640_4_k_cu_8de649a44cuda3std3__45__cpo4rendE,(_ZN34_INTERNAL_06bab640_4_k_cu_8de649a44cuda3std6ranges3__45__cpo9iter_swapE - _ZN34_INTERNAL_06bab640_4_k_cu_8de649a44cuda3std3__45__cpo4rendE)
_ZN34_INTERNAL_06bab640_4_k_cu_8de649a44cuda3std3__45__cpo4rendE:
	.zero		1
	.type		_ZN34_INTERNAL_06bab640_4_k_cu_8de649a44cuda3std6ranges3__45__cpo9iter_swapE,@object
	.size		_ZN34_INTERNAL_06bab640_4_k_cu_8de649a44cuda3std6ranges3__45__cpo9iter_swapE,(_ZN34_INTERNAL_06bab640_4_k_cu_8de649a44cuda3std3__48unexpectE - _ZN34_INTERNAL_06bab640_4_k_cu_8de649a44cuda3std6ranges3__45__cpo9iter_swapE)
_ZN34_INTERNAL_06bab640_4_k_cu_8de649a44cuda3std6ranges3__45__cpo9iter_swapE:
	.zero		1
	.type		_ZN34_INTERNAL_06bab640_4_k_cu_8de649a44cuda3std3__48unexpectE,@object
	.size		_ZN34_INTERNAL_06bab640_4_k_cu_8de649a44cuda3std3__48unexpectE,(_ZN34_INTERNAL_06bab640_4_k_cu_8de649a46thrust24THRUST_300001_SM_1000_NS8cuda_cub3parE - _ZN34_INTERNAL_06bab640_4_k_cu_8de649a44cuda3std3__48unexpectE)
_ZN34_INTERNAL_06bab640_4_k_cu_8de649a44cuda3std3__48unexpectE:
	.zero		1
	.type		_ZN34_INTERNAL_06bab640_4_k_cu_8de649a46thrust24THRUST_300001_SM_1000_NS8cuda_cub3parE,@object
	.size		_ZN34_INTERNAL_06bab640_4_k_cu_8de649a46thrust24THRUST_300001_SM_1000_NS8cuda_cub3parE,(_ZN34_INTERNAL_06bab640_4_k_cu_8de649a46thrust24THRUST_300001_SM_1000_NS12placeholders2_4E - _ZN34_INTERNAL_06bab640_4_k_cu_8de649a46thrust24THRUST_300001_SM_1000_NS8cuda_cub3parE)
_ZN34_INTERNAL_06bab640_4_k_cu_8de649a46thrust24THRUST_300001_SM_1000_NS8cuda_cub3parE:
	.zero		1
	.type		_ZN34_INTERNAL_06bab640_4_k_cu_8de649a46thrust24THRUST_300001_SM_1000_NS12placeholders2_4E,@object
	.size		_ZN34_INTERNAL_06bab640_4_k_cu_8de649a46thrust24THRUST_300001_SM_1000_NS12placeholders2_4E,(_ZN34_INTERNAL_06bab640_4_k_cu_8de649a44cuda3std3__45__cpo4cendE - _ZN34_INTERNAL_06bab640_4_k_cu_8de649a46thrust24THRUST_300001_SM_1000_NS12placeholders2_4E)
_ZN34_INTERNAL_06bab640_4_k_cu_8de649a46thrust24THRUST_300001_SM_1000_NS12placeholders2_4E:
	.zero		1
	.type		_ZN34_INTERNAL_06bab640_4_k_cu_8de649a44cuda3std3__45__cpo4cendE,@object
	.size		_ZN34_INTERNAL_06bab640_4_k_cu_8de649a44cuda3std3__45__cpo4cendE,(_ZN34_INTERNAL_06bab640_4_k_cu_8de649a44cuda3std6ranges3__45__cpo4cendE - _ZN34_INTERNAL_06bab640_4_k_cu_8de649a44cuda3std3__45__cpo4cendE)
_ZN34_INTERNAL_06bab640_4_k_cu_8de649a44cuda3std3__45__cpo4cendE:
	.zero		1
	.type		_ZN34_INTERNAL_06bab640_4_k_cu_8de649a44cuda3std6ranges3__45__cpo4cendE,@object
	.size		_ZN34_INTERNAL_06bab640_4_k_cu_8de649a44cuda3std6ranges3__45__cpo4cendE,(_ZN34_INTERNAL_06bab640_4_k_cu_8de649a44cuda3std3__420unreachable_sentinelE - _ZN34_INTERNAL_06bab640_4_k_cu_8de649a44cuda3std6ranges3__45__cpo4cendE)
_ZN34_INTERNAL_06bab640_4_k_cu_8de649a44cuda3std6ranges3__45__cpo4cendE:
	.zero		1
	.type		_ZN34_INTERNAL_06bab640_4_k_cu_8de649a44cuda3std3__420unreachable_sentinelE,@object
	.size		_ZN34_INTERNAL_06bab640_4_k_cu_8de649a44cuda3std3__420unreachable_sentinelE,(_ZN34_INTERNAL_06bab640_4_k_cu_8de649a44cuda3std6ranges3__45__cpo5ssizeE - _ZN34_INTERNAL_06bab640_4_k_cu_8de649a44cuda3std3__420unreachable_sentinelE)
_ZN34_INTERNAL_06bab640_4_k_cu_8de649a44cuda3std3__420unreachable_sentinelE:
	.zero		1
	.type		_ZN34_INTERNAL_06bab640_4_k_cu_8de649a44cuda3std6ranges3__45__cpo5ssizeE,@object
	.size		_ZN34_INTERNAL_06bab640_4_k_cu_8de649a44cuda3std6ranges3__45__cpo5ssizeE,(_ZN34_INTERNAL_06bab640_4_k_cu_8de649a46thrust24THRUST_300001_SM_1000_NS12placeholders2_8E - _ZN34_INTERNAL_06bab640_4_k_cu_8de649a44cuda3std6ranges3__45__cpo5ssizeE)
_ZN34_INTERNAL_06bab640_4_k_cu_8de649a44cuda3std6ranges3__45__cpo5ssizeE:
	.zero		1
	.type		_ZN34_INTERNAL_06bab640_4_k_cu_8de649a46thrust24THRUST_300001_SM_1000_NS12placeholders2_8E,@object
	.size		_ZN34_INTERNAL_06bab640_4_k_cu_8de649a46thrust24THRUST_300001_SM_1000_NS12placeholders2_8E,(_ZN34_INTERNAL_06bab640_4_k_cu_8de649a44cuda3std3__45__cpo5crendE - _ZN34_INTERNAL_06bab640_4_k_cu_8de649a46thrust24THRUST_300001_SM_1000_NS12placeholders2_8E)
_ZN34_INTERNAL_06bab640_4_k_cu_8de649a46thrust24THRUST_300001_SM_1000_NS12placeholders2_8E:
	.zero		1
	.type		_ZN34_INTERNAL_06bab640_4_k_cu_8de649a44cuda3std3__45__cpo5crendE,@object
	.size		_ZN34_INTERNAL_06bab640_4_k_cu_8de649a44cuda3std3__45__cpo5crendE,(_ZN34_INTERNAL_06bab640_4_k_cu_8de649a44cuda3std6ranges3__45__cpo4prevE - _ZN34_INTERNAL_06bab640_4_k_cu_8de649a44cuda3std3__45__cpo5crendE)
_ZN34_INTERNAL_06bab640_4_k_cu_8de649a44cuda3std3__45__cpo5crendE:
	.zero		1
	.type		_ZN34_INTERNAL_06bab640_4_k_cu_8de649a44cuda3std6ranges3__45__cpo4prevE,@object
	.size		_ZN34_INTERNAL_06bab640_4_k_cu_8de649a44cuda3std6ranges3__45__cpo4prevE,(_ZN34_INTERNAL_06bab640_4_k_cu_8de649a44cuda3std6ranges3__45__cpo9iter_moveE - _ZN34_INTERNAL_06bab640_4_k_cu_8de649a44cuda3std6ranges3__45__cpo4prevE)
_ZN34_INTERNAL_06bab640_4_k_cu_8de649a44cuda3std6ranges3__45__cpo4prevE:
	.zero		1
	.type		_ZN34_INTERNAL_06bab640_4_k_cu_8de649a44cuda3std6ranges3__45__cpo9iter_moveE,@object
	.size		_ZN34_INTERNAL_06bab640_4_k_cu_8de649a44cuda3std6ranges3__45__cpo9iter_moveE,(_ZN34_INTERNAL_06bab640_4_k_cu_8de649a46thrust24THRUST_300001_SM_1000_NS6system6detail10sequential3seqE - _ZN34_INTERNAL_06bab640_4_k_cu_8de649a44cuda3std6ranges3__45__cpo9iter_moveE)
_ZN34_INTERNAL_06bab640_4_k_cu_8de649a44cuda3std6ranges3__45__cpo9iter_moveE:
	.zero		1
	.type		_ZN34_INTERNAL_06bab640_4_k_cu_8de649a46thrust24THRUST_300001_SM_1000_NS6system6detail10sequential3seqE,@object
	.size		_ZN34_INTERNAL_06bab640_4_k_cu_8de649a46thrust24THRUST_300001_SM_1000_NS6system6detail10sequential3seqE,(.L_31 - _ZN34_INTERNAL_06bab640_4_k_cu_8de649a46thrust24THRUST_300001_SM_1000_NS6system6detail10sequential3seqE)
_ZN34_INTERNAL_06bab640_4_k_cu_8de649a46thrust24THRUST_300001_SM_1000_NS6system6detail10sequential3seqE:
	.zero		1
.L_31:


//--------------------- .nv.constant0._ZN3cub18CUB_300001_SM_10006detail11EmptyKernelIvEEvv --------------------------
	.section	.nv.constant0._ZN3cub18CUB_300001_SM_10006detail11EmptyKernelIvEEvv,"a",@progbits
	.sectionflags	@""
	.align	4
.nv.constant0._ZN3cub18CUB_300001_SM_10006detail11EmptyKernelIvEEvv:
	.zero		896


//--------------------- .nv.constant0._Z10test_constv --------------------------
	.section	.nv.constant0._Z10test_constv,"a",@progbits
	.sectionflags	@""
	.align	4
.nv.constant0._Z10test_constv:
	.zero		896


//--------------------- SYMBOLS --------------------------

	.type		.nv.reservedSmem.offset0,@object
	.size		.nv.reservedSmem.offset0,0x4
	.type		vprintf,@function
